//
// Generated by NVIDIA NVVM Compiler
//
// Compiler Build ID: CL-36424714
// Cuda compilation tools, release 13.0, V13.0.88
// Based on NVVM 20.0.0
//

.version 9.0
.target sm_100
.address_size 64

	// .globl	_Z12reduceKernelPfS_

.visible .entry _Z12reduceKernelPfS_(
	.param .u64 .ptr .align 1 _Z12reduceKernelPfS__param_0,
	.param .u64 .ptr .align 1 _Z12reduceKernelPfS__param_1
)
{
	.reg .pred 	%p<4>;
	.reg .b32 	%r<6>;
	.reg .b32 	%f<5>;
	.reg .b64 	%rd<9>;

	ld.param.u64 	%rd4, [_Z12reduceKernelPfS__param_0];
	ld.param.u64 	%rd3, [_Z12reduceKernelPfS__param_1];
	cvta.to.global.u64 	%rd1, %rd4;
	mov.u32 	%r1, %tid.x;
	mov.u32 	%r5, %ntid.x;
	mul.wide.u32 	%rd5, %r1, 4;
	add.s64 	%rd2, %rd1, %rd5;
$L__BB0_1:
	setp.ge.u32 	%p1, %r1, %r5;
	@%p1 bra 	$L__BB0_3;
	mul.wide.s32 	%rd6, %r5, 4;
	add.s64 	%rd7, %rd2, %rd6;
	ld.global.f32 	%f1, [%rd7];
	ld.global.f32 	%f2, [%rd2];
	add.f32 	%f3, %f1, %f2;
	st.global.f32 	[%rd2], %f3;
$L__BB0_3:
	bar.sync 	0;
	shr.u32 	%r4, %r5, 1;
	setp.gt.u32 	%p2, %r5, 1;
	mov.u32 	%r5, %r4;
	@%p2 bra 	$L__BB0_1;
	setp.ne.s32 	%p3, %r1, 0;
	@%p3 bra 	$L__BB0_6;
	ld.global.f32 	%f4, [%rd1];
	cvta.to.global.u64 	%rd8, %rd3;
	st.global.f32 	[%rd8], %f4;
$L__BB0_6:
	ret;

}


// ===== COMPILED SASS (sm_100) =====

	.target	sm_100

	.elftype	@"ET_EXEC"


//--------------------- .note.nv.tkinfo           --------------------------
	.section	.note.nv.tkinfo,"",@"SHT_NOTE"
	.sectionflags	@"SHF_NOTE_NV_TKINFO"
	.tkinfo
        /*0018*/ 	.word	0x00000002
        /*0030*/ 	.string	""
        /*0030*/ 	.string	"ptxas"
        /*0030*/ 	.string	"Cuda compilation tools, release 13.0, V13.0.88"
        /*0030*/ 	.string	"Build cuda_13.0.r13.0/compiler.36424714_0"
        /*0030*/ 	.string	"-arch sm_100 -m 64 "



//--------------------- .note.nv.cuinfo           --------------------------
	.section	.note.nv.cuinfo,"",@"SHT_NOTE"
	.sectionflags	@"SHF_NOTE_NV_CUINFO"
        /*0018*/ 	.short	0x0002
        /*001a*/ 	.short	0x0064
        /*001c*/ 	.short	0x0082
	.zero		2


//--------------------- .nv.info                  --------------------------
	.section	.nv.info,"",@"SHT_CUDA_INFO"
	.align	4


	//----- nvinfo : EIATTR_REGCOUNT
	.align		4
        /*0000*/ 	.byte	0x04, 0x2f
        /*0002*/ 	.short	(.L_1 - .L_0)
	.align		4
.L_0:
        /*0004*/ 	.word	index@(_Z12reduceKernelPfS_)
        /*0008*/ 	.word	0x0000000c


	//----- nvinfo : EIATTR_FRAME_SIZE
	.align		4
.L_1:
        /*000c*/ 	.byte	0x04, 0x11
        /*000e*/ 	.short	(.L_3 - .L_2)
	.align		4
.L_2:
        /*0010*/ 	.word	index@(_Z12reduceKernelPfS_)
        /*0014*/ 	.word	0x00000000


	//----- nvinfo : EIATTR_MIN_STACK_SIZE
	.align		4
.L_3:
        /*0018*/ 	.byte	0x04, 0x12
        /*001a*/ 	.short	(.L_5 - .L_4)
	.align		4
.L_4:
        /*001c*/ 	.word	index@(_Z12reduceKernelPfS_)
        /*0020*/ 	.word	0x00000000
.L_5:


//--------------------- .nv.compat                --------------------------
	.section	.nv.compat,"",@"SHT_CUDA_COMPAT_INFO"
	.align	4
        /*0000*/ 	.byte	0x02, 0x09, 0x00, 0x00, 0x02, 0x02, 0x01, 0x00, 0x02, 0x05, 0x05, 0x00, 0x03, 0x07, 0x01, 0x01
        /*0010*/ 	.byte	0x02, 0x03, 0x00, 0x00, 0x02, 0x06, 0x01, 0x00, 0x04, 0x0b, 0x08, 0x00, 0x09, 0x00, 0x00, 0x00
        /*0020*/ 	.byte	0x00, 0x00, 0x00, 0x00


//--------------------- .nv.info._Z12reduceKernelPfS_ --------------------------
	.section	.nv.info._Z12reduceKernelPfS_,"",@"SHT_CUDA_INFO"
	.sectionflags	@""
	.align	4


	//----- nvinfo : EIATTR_CUDA_API_VERSION
	.align		4
        /*0000*/ 	.byte	0x04, 0x37
        /*0002*/ 	.short	(.L_7 - .L_6)
.L_6:
        /*0004*/ 	.word	0x00000082


	//----- nvinfo : EIATTR_KPARAM_INFO
	.align		4
.L_7:
        /*0008*/ 	.byte	0x04, 0x17
        /*000a*/ 	.short	(.L_9 - .L_8)
.L_8:
        /*000c*/ 	.word	0x00000000
        /*0010*/ 	.short	0x0001
        /*0012*/ 	.short	0x0008
        /*0014*/ 	.byte	0x00, 0xf5, 0x21, 0x00


	//----- nvinfo : EIATTR_KPARAM_INFO
	.align		4
.L_9:
        /*0018*/ 	.byte	0x04, 0x17
        /*001a*/ 	.short	(.L_11 - .L_10)
.L_10:
        /*001c*/ 	.word	0x00000000
        /*0020*/ 	.short	0x0000
        /*0022*/ 	.short	0x0000
        /*0024*/ 	.byte	0x00, 0xf5, 0x21, 0x00


	//----- nvinfo : EIATTR_SPARSE_MMA_MASK
	.align		4
.L_11:
        /*0028*/ 	.byte	0x03, 0x50
        /*002a*/ 	.short	0x0000


	//----- nvinfo : EIATTR_MAXREG_COUNT
	.align		4
        /*002c*/ 	.byte	0x03, 0x1b
        /*002e*/ 	.short	0x00ff


	//----- nvinfo : EIATTR_NUM_BARRIERS
	.align		4
        /*0030*/ 	.byte	0x02, 0x4c
        /*0032*/ 	.byte	0x01
	.zero		1


	//----- nvinfo : EIATTR_MERCURY_ISA_VERSION
	.align		4
        /*0034*/ 	.byte	0x03, 0x5f
        /*0036*/ 	.short	0x0101


	//----- nvinfo : EIATTR_VRC_CTA_INIT_COUNT
	.align		4
        /*0038*/ 	.byte	0x02, 0x4a
	.zero		1
	.zero		1


	//----- nvinfo : EIATTR_EXIT_INSTR_OFFSETS
	.align		4
        /*003c*/ 	.byte	0x04, 0x1c
        /*003e*/ 	.short	(.L_13 - .L_12)


	//   ....[0]....
.L_12:
        /*0040*/ 	.word	0x00000150


	//   ....[1]....
        /*0044*/ 	.word	0x000001a0


	//----- nvinfo : EIATTR_CRS_STACK_SIZE
	.align		4
.L_13:
        /*0048*/ 	.byte	0x04, 0x1e
        /*004a*/ 	.short	(.L_15 - .L_14)
.L_14:
        /*004c*/ 	.word	0x00000000


	//----- nvinfo : EIATTR_CBANK_PARAM_SIZE
	.align		4
.L_15:
        /*0050*/ 	.byte	0x03, 0x19
        /*0052*/ 	.short	0x0010


	//----- nvinfo : EIATTR_PARAM_CBANK
	.align		4
        /*0054*/ 	.byte	0x04, 0x0a
        /*0056*/ 	.short	(.L_17 - .L_16)
	.align		4
.L_16:
        /*0058*/ 	.word	index@(.nv.constant0._Z12reduceKernelPfS_)
        /*005c*/ 	.short	0x0380
        /*005e*/ 	.short	0x0010


	//----- nvinfo : EIATTR_SW_WAR
	.align		4
.L_17:
        /*0060*/ 	.byte	0x04, 0x36
        /*0062*/ 	.short	(.L_19 - .L_18)
.L_18:
        /*0064*/ 	.word	0x00000008
.L_19:


//--------------------- .nv.callgraph             --------------------------
	.section	.nv.callgraph,"",@"SHT_CUDA_CALLGRAPH"
	.align	4
	.sectionentsize	8
	.align		4
        /*0000*/ 	.word	0x00000000
	.align		4
        /*0004*/ 	.word	0xffffffff
	.align		4
        /*0008*/ 	.word	0x00000000
	.align		4
        /*000c*/ 	.word	0xfffffffe
	.align		4
        /*0010*/ 	.word	0x00000000
	.align		4
        /*0014*/ 	.word	0xfffffffd
	.align		4
        /*0018*/ 	.word	0x00000000
	.align		4
        /*001c*/ 	.word	0xfffffffc


//--------------------- .text._Z12reduceKernelPfS_ --------------------------
	.section	.text._Z12reduceKernelPfS_,"ax",@progbits
	.align	128
        .global         _Z12reduceKernelPfS_
        .type           _Z12reduceKernelPfS_,@function
        .size           _Z12reduceKernelPfS_,(.L_x_4 - _Z12reduceKernelPfS_)
        .other          _Z12reduceKernelPfS_,@"STO_CUDA_ENTRY STV_DEFAULT"
_Z12reduceKernelPfS_:
.text._Z12reduceKernelPfS_:
[----:B------:R-:W-:Y:S01]  /*0000*/  LDC R1, c[0x0][0x37c] ;  /* 0x0000df00ff017b82 */ /* 0x000fe20000000800 */
[----:B------:R-:W0:Y:S07]  /*0010*/  S2R R0, SR_TID.X ;  /* 0x0000000000007919 */ /* 0x000e2e0000002100 */
[----:B------:R-:W0:Y:S01]  /*0020*/  LDC.64 R2, c[0x0][0x380] ;  /* 0x0000e000ff027b82 */ /* 0x000e220000000a00 */
[----:B------:R-:W1:Y:S01]  /*0030*/  LDCU UR6, c[0x0][0x360] ;  /* 0x00006c00ff0677ac */ /* 0x000e620008000800 */
[----:B------:R-:W2:Y:S01]  /*0040*/  LDCU.64 UR4, c[0x0][0x358] ;  /* 0x00006b00ff0477ac */ /* 0x000ea20008000a00 */
[----:B-1----:R-:W-:Y:S01]  /*0050*/  MOV R7, UR6 ;  /* 0x0000000600077c02 */ /* 0x002fe20008000f00 */
[----:B0-2---:R-:W-:-:S07]  /*0060*/  IMAD.WIDE.U32 R2, R0, 0x4, R2 ;  /* 0x0000000400027825 */ /* 0x005fce00078e0002 */
.L_x_2:
[----:B------:R-:W-:Y:S01]  /*0070*/  ISETP.GE.U32.AND P0, PT, R0, R7, PT ;  /* 0x000000070000720c */ /* 0x000fe20003f06070 */
[----:B------:R-:W-:-:S12]  /*0080*/  BSSY.RECONVERGENT B0, `(.L_x_0) ;  /* 0x0000007000007945 */ /* 0x000fd80003800200 */
[----:B0-----:R-:W-:Y:S05]  /*0090*/  @P0 BRA `(.L_x_1) ;  /* 0x0000000000140947 */ /* 0x001fea0003800000 */
[----:B------:R-:W-:Y:S01]  /*00a0*/  IMAD.WIDE R4, R7, 0x4, R2 ;  /* 0x0000000407047825 */ /* 0x000fe200078e0202 */
[----:B------:R-:W2:Y:S05]  /*00b0*/  LDG.E R9, desc[UR4][R2.64] ;  /* 0x0000000402097981 */ /* 0x000eaa000c1e1900 */
[----:B------:R-:W2:Y:S02]  /*00c0*/  LDG.E R4, desc[UR4][R4.64] ;  /* 0x0000000404047981 */ /* 0x000ea4000c1e1900 */
[----:B--2---:R-:W-:-:S05]  /*00d0*/  FADD R9, R4, R9 ;  /* 0x0000000904097221 */ /* 0x004fca0000000000 */
[----:B------:R0:W-:Y:S02]  /*00e0*/  STG.E desc[UR4][R2.64], R9 ;  /* 0x0000000902007986 */ /* 0x0001e4000c101904 */
.L_x_1:
[----:B------:R-:W-:Y:S05]  /*00f0*/  BSYNC.RECONVERGENT B0 ;  /* 0x0000000000007941 */ /* 0x000fea0003800200 */
.L_x_0:
[----:B------:R-:W-:Y:S01]  /*0100*/  BAR.SYNC.DEFER_BLOCKING 0x0 ;  /* 0x0000000000007b1d */ /* 0x000fe20000010000 */
[----:B------:R-:W-:Y:S02]  /*0110*/  ISETP.GT.U32.AND P0, PT, R7, 0x1, PT ;  /* 0x000000010700780c */ /* 0x000fe40003f04070 */
[----:B------:R-:W-:-:S11]  /*0120*/  SHF.R.U32.HI R7, RZ, 0x1, R7 ;  /* 0x00000001ff077819 */ /* 0x000fd60000011607 */
[----:B------:R-:W-:Y:S05]  /*0130*/  @P0 BRA `(.L_x_2) ;  /* 0xfffffffc00cc0947 */ /* 0x000fea000383ffff */
[----:B------:R-:W-:-:S13]  /*0140*/  ISETP.NE.AND P0, PT, R0, RZ, PT ;  /* 0x000000ff0000720c */ /* 0x000fda0003f05270 */
[----:B------:R-:W-:Y:S05]  /*0150*/  @P0 EXIT ;  /* 0x000000000000094d */ /* 0x000fea0003800000 */
[----:B0-----:R-:W0:Y:S02]  /*0160*/  LDC.64 R2, c[0x0][0x380] ;  /* 0x0000e000ff027b82 */ /* 0x001e240000000a00 */
[----:B0-----:R-:W2:Y:S06]  /*0170*/  LDG.E R3, desc[UR4][R2.64] ;  /* 0x0000000402037981 */ /* 0x001eac000c1e1900 */
[----:B------:R-:W2:Y:S02]  /*0180*/  LDC.64 R4, c[0x0][0x388] ;  /* 0x0000e200ff047b82 */ /* 0x000ea40000000a00 */
[----:B--2---:R-:W-:Y:S01]  /*0190*/  STG.E desc[UR4][R4.64], R3 ;  /* 0x0000000304007986 */ /* 0x004fe2000c101904 */
[----:B------:R-:W-:Y:S05]  /*01a0*/  EXIT ;  /* 0x000000000000794d */ /* 0x000fea0003800000 */
.L_x_3:
[----:B------:R-:W-:-:S00]  /*01b0*/  BRA `(.L_x_3) ;  /* 0xfffffffc00fc7947 */ /* 0x000fc0000383ffff */
[----:B------:R-:W-:-:S00]  /*01c0*/  NOP ;  /* 0x0000000000007918 */ /* 0x000fc00000000000 */
        /* <DEDUP_REMOVED lines=11> */
.L_x_4:


//--------------------- .nv.shared.reserved.0     --------------------------
	.section	.nv.shared.reserved.0,"aw",@nobits
	.weak		__nv_reservedSMEM_offset_0_alias
	.size		__nv_reservedSMEM_offset_0_alias, 0, 64
	.other		__nv_reservedSMEM_offset_0_alias,@"STO_CUDA_RESERVED_SHARED STV_DEFAULT"
__nv_reservedSMEM_offset_0_alias:
	.zero		0
	.zero		64


//--------------------- .nv.constant0._Z12reduceKernelPfS_ --------------------------
	.section	.nv.constant0._Z12reduceKernelPfS_,"a",@progbits
	.sectionflags	@""
	.align	4
.nv.constant0._Z12reduceKernelPfS_:
	.zero		912


//--------------------- SYMBOLS --------------------------

	.type		.nv.reservedSmem.offset0,@object
	.size		.nv.reservedSmem.offset0,0x4
